//
// Generated by NVIDIA NVVM Compiler
//
// Compiler Build ID: CL-36424714
// Cuda compilation tools, release 13.0, V13.0.88
// Based on NVVM 20.0.0
//

.version 9.0
.target sm_100
.address_size 64

	// .globl	_Z22resize_bilinear_kernelPKhPhiiiii

.visible .entry _Z22resize_bilinear_kernelPKhPhiiiii(
	.param .u64 .ptr .align 1 _Z22resize_bilinear_kernelPKhPhiiiii_param_0,
	.param .u64 .ptr .align 1 _Z22resize_bilinear_kernelPKhPhiiiii_param_1,
	.param .u32 _Z22resize_bilinear_kernelPKhPhiiiii_param_2,
	.param .u32 _Z22resize_bilinear_kernelPKhPhiiiii_param_3,
	.param .u32 _Z22resize_bilinear_kernelPKhPhiiiii_param_4,
	.param .u32 _Z22resize_bilinear_kernelPKhPhiiiii_param_5,
	.param .u32 _Z22resize_bilinear_kernelPKhPhiiiii_param_6
)
{
	.reg .pred 	%p<11>;
	.reg .b16 	%rs<29>;
	.reg .b32 	%r<81>;
	.reg .b32 	%f<102>;
	.reg .b64 	%rd<38>;

	ld.param.u64 	%rd5, [_Z22resize_bilinear_kernelPKhPhiiiii_param_0];
	ld.param.u64 	%rd6, [_Z22resize_bilinear_kernelPKhPhiiiii_param_1];
	ld.param.u32 	%r28, [_Z22resize_bilinear_kernelPKhPhiiiii_param_2];
	ld.param.u32 	%r29, [_Z22resize_bilinear_kernelPKhPhiiiii_param_3];
	ld.param.u32 	%r30, [_Z22resize_bilinear_kernelPKhPhiiiii_param_4];
	ld.param.u32 	%r33, [_Z22resize_bilinear_kernelPKhPhiiiii_param_5];
	ld.param.u32 	%r32, [_Z22resize_bilinear_kernelPKhPhiiiii_param_6];
	cvta.to.global.u64 	%rd1, %rd6;
	cvta.to.global.u64 	%rd2, %rd5;
	mov.u32 	%r34, %ctaid.x;
	mov.u32 	%r35, %ntid.x;
	mov.u32 	%r36, %tid.x;
	mad.lo.s32 	%r1, %r34, %r35, %r36;
	mov.u32 	%r37, %ctaid.y;
	mov.u32 	%r38, %ntid.y;
	mov.u32 	%r39, %tid.y;
	mad.lo.s32 	%r40, %r37, %r38, %r39;
	setp.ge.s32 	%p1, %r1, %r30;
	setp.ge.s32 	%p2, %r40, %r33;
	or.pred  	%p3, %p1, %p2;
	@%p3 bra 	$L__BB0_10;
	cvt.rn.f32.s32 	%f5, %r28;
	cvt.rn.f32.s32 	%f6, %r30;
	div.rn.f32 	%f7, %f5, %f6;
	cvt.rn.f32.s32 	%f8, %r29;
	cvt.rn.f32.u32 	%f9, %r33;
	div.rn.f32 	%f10, %f8, %f9;
	cvt.rn.f32.s32 	%f11, %r1;
	mul.f32 	%f12, %f7, %f11;
	cvt.rn.f32.u32 	%f13, %r40;
	mul.f32 	%f14, %f10, %f13;
	cvt.rzi.s32.f32 	%r3, %f12;
	cvt.rzi.s32.f32 	%r4, %f14;
	cvt.rn.f32.s32 	%f15, %r3;
	sub.f32 	%f1, %f12, %f15;
	cvt.rn.f32.s32 	%f16, %r4;
	sub.f32 	%f2, %f14, %f16;
	setp.lt.s32 	%p4, %r32, 1;
	@%p4 bra 	$L__BB0_10;
	add.s32 	%r42, %r28, -1;
	add.s32 	%r43, %r3, 1;
	min.s32 	%r44, %r43, %r42;
	mul.lo.s32 	%r45, %r4, %r28;
	add.s32 	%r46, %r45, %r3;
	mul.lo.s32 	%r5, %r46, %r32;
	mov.f32 	%f17, 0f3F800000;
	sub.f32 	%f3, %f17, %f1;
	sub.f32 	%f4, %f17, %f2;
	add.s32 	%r47, %r45, %r44;
	mul.lo.s32 	%r6, %r47, %r32;
	add.s32 	%r48, %r29, -1;
	add.s32 	%r49, %r4, 1;
	min.s32 	%r50, %r49, %r48;
	mul.lo.s32 	%r51, %r50, %r28;
	add.s32 	%r52, %r51, %r3;
	mul.lo.s32 	%r7, %r52, %r32;
	add.s32 	%r53, %r51, %r44;
	mul.lo.s32 	%r8, %r53, %r32;
	mad.lo.s32 	%r54, %r30, %r40, %r1;
	mul.lo.s32 	%r9, %r54, %r32;
	and.b32  	%r10, %r32, 3;
	setp.lt.u32 	%p5, %r32, 4;
	mov.b32 	%r80, 0;
	@%p5 bra 	$L__BB0_5;
	and.b32  	%r80, %r32, 2147483644;
	neg.s32 	%r78, %r80;
	add.s64 	%rd3, %rd1, 3;
	add.s64 	%rd4, %rd2, 3;
	add.s64 	%rd8, %rd2, 1;
	mov.u32 	%r73, %r8;
	mov.u32 	%r74, %r9;
	mov.u32 	%r75, %r7;
	mov.u32 	%r76, %r6;
	mov.u32 	%r77, %r5;
$L__BB0_4:
	.pragma "nounroll";
	cvt.s64.s32 	%rd7, %r77;
	add.s64 	%rd9, %rd8, %rd7;
	cvt.s64.s32 	%rd10, %r76;
	add.s64 	%rd11, %rd8, %rd10;
	cvt.s64.s32 	%rd12, %r75;
	add.s64 	%rd13, %rd8, %rd12;
	cvt.s64.s32 	%rd14, %r74;
	add.s64 	%rd15, %rd3, %rd14;
	cvt.s64.s32 	%rd16, %r73;
	add.s64 	%rd17, %rd4, %rd16;
	ld.global.u8 	%rs1, [%rd9+-1];
	cvt.rn.f32.u16 	%f18, %rs1;
	mul.f32 	%f19, %f3, %f18;
	ld.global.u8 	%rs2, [%rd11+-1];
	cvt.rn.f32.u16 	%f20, %rs2;
	mul.f32 	%f21, %f1, %f20;
	mul.f32 	%f22, %f4, %f21;
	fma.rn.f32 	%f23, %f4, %f19, %f22;
	ld.global.u8 	%rs3, [%rd13+-1];
	cvt.rn.f32.u16 	%f24, %rs3;
	mul.f32 	%f25, %f3, %f24;
	fma.rn.f32 	%f26, %f2, %f25, %f23;
	ld.global.u8 	%rs4, [%rd17+-3];
	cvt.rn.f32.u16 	%f27, %rs4;
	mul.f32 	%f28, %f1, %f27;
	fma.rn.f32 	%f29, %f2, %f28, %f26;
	cvt.rzi.u32.f32 	%r55, %f29;
	st.global.u8 	[%rd15+-3], %r55;
	ld.global.u8 	%rs5, [%rd9];
	cvt.rn.f32.u16 	%f30, %rs5;
	mul.f32 	%f31, %f3, %f30;
	ld.global.u8 	%rs6, [%rd11];
	cvt.rn.f32.u16 	%f32, %rs6;
	mul.f32 	%f33, %f1, %f32;
	mul.f32 	%f34, %f4, %f33;
	fma.rn.f32 	%f35, %f4, %f31, %f34;
	ld.global.u8 	%rs7, [%rd13];
	cvt.rn.f32.u16 	%f36, %rs7;
	mul.f32 	%f37, %f3, %f36;
	fma.rn.f32 	%f38, %f2, %f37, %f35;
	ld.global.u8 	%rs8, [%rd17+-2];
	cvt.rn.f32.u16 	%f39, %rs8;
	mul.f32 	%f40, %f1, %f39;
	fma.rn.f32 	%f41, %f2, %f40, %f38;
	cvt.rzi.u32.f32 	%r56, %f41;
	st.global.u8 	[%rd15+-2], %r56;
	ld.global.u8 	%rs9, [%rd9+1];
	cvt.rn.f32.u16 	%f42, %rs9;
	mul.f32 	%f43, %f3, %f42;
	ld.global.u8 	%rs10, [%rd11+1];
	cvt.rn.f32.u16 	%f44, %rs10;
	mul.f32 	%f45, %f1, %f44;
	mul.f32 	%f46, %f4, %f45;
	fma.rn.f32 	%f47, %f4, %f43, %f46;
	ld.global.u8 	%rs11, [%rd13+1];
	cvt.rn.f32.u16 	%f48, %rs11;
	mul.f32 	%f49, %f3, %f48;
	fma.rn.f32 	%f50, %f2, %f49, %f47;
	ld.global.u8 	%rs12, [%rd17+-1];
	cvt.rn.f32.u16 	%f51, %rs12;
	mul.f32 	%f52, %f1, %f51;
	fma.rn.f32 	%f53, %f2, %f52, %f50;
	cvt.rzi.u32.f32 	%r57, %f53;
	st.global.u8 	[%rd15+-1], %r57;
	ld.global.u8 	%rs13, [%rd9+2];
	cvt.rn.f32.u16 	%f54, %rs13;
	mul.f32 	%f55, %f3, %f54;
	ld.global.u8 	%rs14, [%rd11+2];
	cvt.rn.f32.u16 	%f56, %rs14;
	mul.f32 	%f57, %f1, %f56;
	mul.f32 	%f58, %f4, %f57;
	fma.rn.f32 	%f59, %f4, %f55, %f58;
	ld.global.u8 	%rs15, [%rd13+2];
	cvt.rn.f32.u16 	%f60, %rs15;
	mul.f32 	%f61, %f3, %f60;
	fma.rn.f32 	%f62, %f2, %f61, %f59;
	ld.global.u8 	%rs16, [%rd17];
	cvt.rn.f32.u16 	%f63, %rs16;
	mul.f32 	%f64, %f1, %f63;
	fma.rn.f32 	%f65, %f2, %f64, %f62;
	cvt.rzi.u32.f32 	%r58, %f65;
	st.global.u8 	[%rd15], %r58;
	add.s32 	%r78, %r78, 4;
	add.s32 	%r77, %r77, 4;
	add.s32 	%r76, %r76, 4;
	add.s32 	%r75, %r75, 4;
	add.s32 	%r74, %r74, 4;
	add.s32 	%r73, %r73, 4;
	setp.ne.s32 	%p6, %r78, 0;
	@%p6 bra 	$L__BB0_4;
$L__BB0_5:
	setp.eq.s32 	%p7, %r10, 0;
	@%p7 bra 	$L__BB0_10;
	setp.eq.s32 	%p8, %r10, 1;
	@%p8 bra 	$L__BB0_8;
	add.s32 	%r59, %r80, %r5;
	cvt.s64.s32 	%rd18, %r59;
	add.s64 	%rd19, %rd2, %rd18;
	ld.global.u8 	%rs17, [%rd19];
	cvt.rn.f32.u16 	%f66, %rs17;
	mul.f32 	%f67, %f3, %f66;
	add.s32 	%r60, %r80, %r6;
	cvt.s64.s32 	%rd20, %r60;
	add.s64 	%rd21, %rd2, %rd20;
	ld.global.u8 	%rs18, [%rd21];
	cvt.rn.f32.u16 	%f68, %rs18;
	mul.f32 	%f69, %f1, %f68;
	mul.f32 	%f70, %f4, %f69;
	fma.rn.f32 	%f71, %f4, %f67, %f70;
	add.s32 	%r61, %r80, %r7;
	cvt.s64.s32 	%rd22, %r61;
	add.s64 	%rd23, %rd2, %rd22;
	ld.global.u8 	%rs19, [%rd23];
	cvt.rn.f32.u16 	%f72, %rs19;
	mul.f32 	%f73, %f3, %f72;
	fma.rn.f32 	%f74, %f2, %f73, %f71;
	add.s32 	%r62, %r80, %r8;
	cvt.s64.s32 	%rd24, %r62;
	add.s64 	%rd25, %rd2, %rd24;
	ld.global.u8 	%rs20, [%rd25];
	cvt.rn.f32.u16 	%f75, %rs20;
	mul.f32 	%f76, %f1, %f75;
	fma.rn.f32 	%f77, %f2, %f76, %f74;
	cvt.rzi.u32.f32 	%r63, %f77;
	add.s32 	%r64, %r80, %r9;
	cvt.s64.s32 	%rd26, %r64;
	add.s64 	%rd27, %rd1, %rd26;
	st.global.u8 	[%rd27], %r63;
	ld.global.u8 	%rs21, [%rd19+1];
	cvt.rn.f32.u16 	%f78, %rs21;
	mul.f32 	%f79, %f3, %f78;
	ld.global.u8 	%rs22, [%rd21+1];
	cvt.rn.f32.u16 	%f80, %rs22;
	mul.f32 	%f81, %f1, %f80;
	mul.f32 	%f82, %f4, %f81;
	fma.rn.f32 	%f83, %f4, %f79, %f82;
	ld.global.u8 	%rs23, [%rd23+1];
	cvt.rn.f32.u16 	%f84, %rs23;
	mul.f32 	%f85, %f3, %f84;
	fma.rn.f32 	%f86, %f2, %f85, %f83;
	ld.global.u8 	%rs24, [%rd25+1];
	cvt.rn.f32.u16 	%f87, %rs24;
	mul.f32 	%f88, %f1, %f87;
	fma.rn.f32 	%f89, %f2, %f88, %f86;
	cvt.rzi.u32.f32 	%r65, %f89;
	st.global.u8 	[%rd27+1], %r65;
	add.s32 	%r80, %r80, 2;
$L__BB0_8:
	and.b32  	%r66, %r32, 1;
	setp.eq.b32 	%p9, %r66, 1;
	not.pred 	%p10, %p9;
	@%p10 bra 	$L__BB0_10;
	add.s32 	%r67, %r80, %r5;
	cvt.s64.s32 	%rd28, %r67;
	add.s64 	%rd29, %rd2, %rd28;
	ld.global.u8 	%rs25, [%rd29];
	cvt.rn.f32.u16 	%f90, %rs25;
	mul.f32 	%f91, %f3, %f90;
	add.s32 	%r68, %r80, %r6;
	cvt.s64.s32 	%rd30, %r68;
	add.s64 	%rd31, %rd2, %rd30;
	ld.global.u8 	%rs26, [%rd31];
	cvt.rn.f32.u16 	%f92, %rs26;
	mul.f32 	%f93, %f1, %f92;
	mul.f32 	%f94, %f4, %f93;
	fma.rn.f32 	%f95, %f4, %f91, %f94;
	add.s32 	%r69, %r80, %r7;
	cvt.s64.s32 	%rd32, %r69;
	add.s64 	%rd33, %rd2, %rd32;
	ld.global.u8 	%rs27, [%rd33];
	cvt.rn.f32.u16 	%f96, %rs27;
	mul.f32 	%f97, %f3, %f96;
	fma.rn.f32 	%f98, %f2, %f97, %f95;
	add.s32 	%r70, %r80, %r8;
	cvt.s64.s32 	%rd34, %r70;
	add.s64 	%rd35, %rd2, %rd34;
	ld.global.u8 	%rs28, [%rd35];
	cvt.rn.f32.u16 	%f99, %rs28;
	mul.f32 	%f100, %f1, %f99;
	fma.rn.f32 	%f101, %f2, %f100, %f98;
	cvt.rzi.u32.f32 	%r71, %f101;
	add.s32 	%r72, %r80, %r9;
	cvt.s64.s32 	%rd36, %r72;
	add.s64 	%rd37, %rd1, %rd36;
	st.global.u8 	[%rd37], %r71;
$L__BB0_10:
	ret;

}


// ===== COMPILED SASS (sm_100) =====

	.target	sm_100

	.elftype	@"ET_EXEC"


//--------------------- .note.nv.tkinfo           --------------------------
	.section	.note.nv.tkinfo,"",@"SHT_NOTE"
	.sectionflags	@"SHF_NOTE_NV_TKINFO"
	.tkinfo
        /*0018*/ 	.word	0x00000002
        /*0030*/ 	.string	""
        /*0030*/ 	.string	"ptxas"
        /*0030*/ 	.string	"Cuda compilation tools, release 13.0, V13.0.88"
        /*0030*/ 	.string	"Build cuda_13.0.r13.0/compiler.36424714_0"
        /*0030*/ 	.string	"-arch sm_100 -m 64 "



//--------------------- .note.nv.cuinfo           --------------------------
	.section	.note.nv.cuinfo,"",@"SHT_NOTE"
	.sectionflags	@"SHF_NOTE_NV_CUINFO"
        /*0018*/ 	.short	0x0002
        /*001a*/ 	.short	0x0064
        /*001c*/ 	.short	0x0082
	.zero		2


//--------------------- .nv.info                  --------------------------
	.section	.nv.info,"",@"SHT_CUDA_INFO"
	.align	4


	//----- nvinfo : EIATTR_REGCOUNT
	.align		4
        /*0000*/ 	.byte	0x04, 0x2f
        /*0002*/ 	.short	(.L_1 - .L_0)
	.align		4
.L_0:
        /*0004*/ 	.word	index@(_Z22resize_bilinear_kernelPKhPhiiiii)
        /*0008*/ 	.word	0x00000020


	//----- nvinfo : EIATTR_FRAME_SIZE
	.align		4
.L_1:
        /*000c*/ 	.byte	0x04, 0x11
        /*000e*/ 	.short	(.L_3 - .L_2)
	.align		4
.L_2:
        /*0010*/ 	.word	index@($__internal_0_$__cuda_sm3x_div_rn_noftz_f32_slowpath)
        /*0014*/ 	.word	0x00000000


	//----- nvinfo : EIATTR_FRAME_SIZE
	.align		4
.L_3:
        /*0018*/ 	.byte	0x04, 0x11
        /*001a*/ 	.short	(.L_5 - .L_4)
	.align		4
.L_4:
        /*001c*/ 	.word	index@(_Z22resize_bilinear_kernelPKhPhiiiii)
        /*0020*/ 	.word	0x00000000


	//----- nvinfo : EIATTR_MIN_STACK_SIZE
	.align		4
.L_5:
        /*0024*/ 	.byte	0x04, 0x12
        /*0026*/ 	.short	(.L_7 - .L_6)
	.align		4
.L_6:
        /*0028*/ 	.word	index@(_Z22resize_bilinear_kernelPKhPhiiiii)
        /*002c*/ 	.word	0x00000000
.L_7:


//--------------------- .nv.compat                --------------------------
	.section	.nv.compat,"",@"SHT_CUDA_COMPAT_INFO"
	.align	4
        /*0000*/ 	.byte	0x02, 0x09, 0x00, 0x00, 0x02, 0x02, 0x01, 0x00, 0x02, 0x05, 0x05, 0x00, 0x03, 0x07, 0x01, 0x01
        /*0010*/ 	.byte	0x02, 0x03, 0x00, 0x00, 0x02, 0x06, 0x01, 0x00, 0x04, 0x0b, 0x08, 0x00, 0x01, 0x00, 0x00, 0x00
        /*0020*/ 	.byte	0x00, 0x00, 0x00, 0x00


//--------------------- .nv.info._Z22resize_bilinear_kernelPKhPhiiiii --------------------------
	.section	.nv.info._Z22resize_bilinear_kernelPKhPhiiiii,"",@"SHT_CUDA_INFO"
	.sectionflags	@""
	.align	4


	//----- nvinfo : EIATTR_CUDA_API_VERSION
	.align		4
        /*0000*/ 	.byte	0x04, 0x37
        /*0002*/ 	.short	(.L_9 - .L_8)
.L_8:
        /*0004*/ 	.word	0x00000082


	//----- nvinfo : EIATTR_KPARAM_INFO
	.align		4
.L_9:
        /*0008*/ 	.byte	0x04, 0x17
        /*000a*/ 	.short	(.L_11 - .L_10)
.L_10:
        /*000c*/ 	.word	0x00000000
        /*0010*/ 	.short	0x0006
        /*0012*/ 	.short	0x0020
        /*0014*/ 	.byte	0x00, 0xf0, 0x11, 0x00


	//----- nvinfo : EIATTR_KPARAM_INFO
	.align		4
.L_11:
        /*0018*/ 	.byte	0x04, 0x17
        /*001a*/ 	.short	(.L_13 - .L_12)
.L_12:
        /*001c*/ 	.word	0x00000000
        /*0020*/ 	.short	0x0005
        /*0022*/ 	.short	0x001c
        /*0024*/ 	.byte	0x00, 0xf0, 0x11, 0x00


	//----- nvinfo : EIATTR_KPARAM_INFO
	.align		4
.L_13:
        /*0028*/ 	.byte	0x04, 0x17
        /*002a*/ 	.short	(.L_15 - .L_14)
.L_14:
        /*002c*/ 	.word	0x00000000
        /*0030*/ 	.short	0x0004
        /*0032*/ 	.short	0x0018
        /*0034*/ 	.byte	0x00, 0xf0, 0x11, 0x00


	//----- nvinfo : EIATTR_KPARAM_INFO
	.align		4
.L_15:
        /*0038*/ 	.byte	0x04, 0x17
        /*003a*/ 	.short	(.L_17 - .L_16)
.L_16:
        /*003c*/ 	.word	0x00000000
        /*0040*/ 	.short	0x0003
        /*0042*/ 	.short	0x0014
        /*0044*/ 	.byte	0x00, 0xf0, 0x11, 0x00


	//----- nvinfo : EIATTR_KPARAM_INFO
	.align		4
.L_17:
        /*0048*/ 	.byte	0x04, 0x17
        /*004a*/ 	.short	(.L_19 - .L_18)
.L_18:
        /*004c*/ 	.word	0x00000000
        /*0050*/ 	.short	0x0002
        /*0052*/ 	.short	0x0010
        /*0054*/ 	.byte	0x00, 0xf0, 0x11, 0x00


	//----- nvinfo : EIATTR_KPARAM_INFO
	.align		4
.L_19:
        /*0058*/ 	.byte	0x04, 0x17
        /*005a*/ 	.short	(.L_21 - .L_20)
.L_20:
        /*005c*/ 	.word	0x00000000
        /*0060*/ 	.short	0x0001
        /*0062*/ 	.short	0x0008
        /*0064*/ 	.byte	0x00, 0xf5, 0x21, 0x00


	//----- nvinfo : EIATTR_KPARAM_INFO
	.align		4
.L_21:
        /*0068*/ 	.byte	0x04, 0x17
        /*006a*/ 	.short	(.L_23 - .L_22)
.L_22:
        /*006c*/ 	.word	0x00000000
        /*0070*/ 	.short	0x0000
        /*0072*/ 	.short	0x0000
        /*0074*/ 	.byte	0x00, 0xf5, 0x21, 0x00


	//----- nvinfo : EIATTR_SPARSE_MMA_MASK
	.align		4
.L_23:
        /*0078*/ 	.byte	0x03, 0x50
        /*007a*/ 	.short	0x0000


	//----- nvinfo : EIATTR_MAXREG_COUNT
	.align		4
        /*007c*/ 	.byte	0x03, 0x1b
        /*007e*/ 	.short	0x00ff


	//----- nvinfo : EIATTR_MERCURY_ISA_VERSION
	.align		4
        /*0080*/ 	.byte	0x03, 0x5f
        /*0082*/ 	.short	0x0101


	//----- nvinfo : EIATTR_VRC_CTA_INIT_COUNT
	.align		4
        /*0084*/ 	.byte	0x02, 0x4a
	.zero		1
	.zero		1


	//----- nvinfo : EIATTR_EXIT_INSTR_OFFSETS
	.align		4
        /*0088*/ 	.byte	0x04, 0x1c
        /*008a*/ 	.short	(.L_25 - .L_24)


	//   ....[0]....
.L_24:
        /*008c*/ 	.word	0x000000c0


	//   ....[1]....
        /*0090*/ 	.word	0x00000310


	//   ....[2]....
        /*0094*/ 	.word	0x00000ba0


	//   ....[3]....
        /*0098*/ 	.word	0x00000f70


	//   ....[4]....
        /*009c*/ 	.word	0x000011a0


	//----- nvinfo : EIATTR_CRS_STACK_SIZE
	.align		4
.L_25:
        /*00a0*/ 	.byte	0x04, 0x1e
        /*00a2*/ 	.short	(.L_27 - .L_26)
.L_26:
        /*00a4*/ 	.word	0x00000000


	//----- nvinfo : EIATTR_CBANK_PARAM_SIZE
	.align		4
.L_27:
        /*00a8*/ 	.byte	0x03, 0x19
        /*00aa*/ 	.short	0x0024


	//----- nvinfo : EIATTR_PARAM_CBANK
	.align		4
        /*00ac*/ 	.byte	0x04, 0x0a
        /*00ae*/ 	.short	(.L_29 - .L_28)
	.align		4
.L_28:
        /*00b0*/ 	.word	index@(.nv.constant0._Z22resize_bilinear_kernelPKhPhiiiii)
        /*00b4*/ 	.short	0x0380
        /*00b6*/ 	.short	0x0024


	//----- nvinfo : EIATTR_SW_WAR
	.align		4
.L_29:
        /*00b8*/ 	.byte	0x04, 0x36
        /*00ba*/ 	.short	(.L_31 - .L_30)
.L_30:
        /*00bc*/ 	.word	0x00000008
.L_31:


//--------------------- .nv.callgraph             --------------------------
	.section	.nv.callgraph,"",@"SHT_CUDA_CALLGRAPH"
	.align	4
	.sectionentsize	8
	.align		4
        /*0000*/ 	.word	0x00000000
	.align		4
        /*0004*/ 	.word	0xffffffff
	.align		4
        /*0008*/ 	.word	0x00000000
	.align		4
        /*000c*/ 	.word	0xfffffffe
	.align		4
        /*0010*/ 	.word	0x00000000
	.align		4
        /*0014*/ 	.word	0xfffffffd
	.align		4
        /*0018*/ 	.word	0x00000000
	.align		4
        /*001c*/ 	.word	0xfffffffc


//--------------------- .text._Z22resize_bilinear_kernelPKhPhiiiii --------------------------
	.section	.text._Z22resize_bilinear_kernelPKhPhiiiii,"ax",@progbits
	.align	128
        .global         _Z22resize_bilinear_kernelPKhPhiiiii
        .type           _Z22resize_bilinear_kernelPKhPhiiiii,@function
        .size           _Z22resize_bilinear_kernelPKhPhiiiii,(.L_x_14 - _Z22resize_bilinear_kernelPKhPhiiiii)
        .other          _Z22resize_bilinear_kernelPKhPhiiiii,@"STO_CUDA_ENTRY STV_DEFAULT"
_Z22resize_bilinear_kernelPKhPhiiiii:
.text._Z22resize_bilinear_kernelPKhPhiiiii:
[----:B------:R-:W-:Y:S01]  /*0000*/  LDC R1, c[0x0][0x37c] ;  /* 0x0000df00ff017b82 */ /* 0x000fe20000000800 */
[----:B------:R-:W0:Y:S07]  /*0010*/  S2R R3, SR_TID.Y ;  /* 0x0000000000037919 */ /* 0x000e2e0000002200 */
[----:B------:R-:W1:Y:S01]  /*0020*/  LDC R5, c[0x0][0x360] ;  /* 0x0000d800ff057b82 */ /* 0x000e620000000800 */
[----:B------:R-:W2:Y:S01]  /*0030*/  LDCU.64 UR6, c[0x0][0x398] ;  /* 0x00007300ff0677ac */ /* 0x000ea20008000a00 */
[----:B------:R-:W1:Y:S06]  /*0040*/  S2R R0, SR_TID.X ;  /* 0x0000000000007919 */ /* 0x000e6c0000002100 */
[----:B------:R-:W0:Y:S08]  /*0050*/  S2UR UR5, SR_CTAID.Y ;  /* 0x00000000000579c3 */ /* 0x000e300000002600 */
[----:B------:R-:W0:Y:S08]  /*0060*/  LDC R2, c[0x0][0x364] ;  /* 0x0000d900ff027b82 */ /* 0x000e300000000800 */
[----:B------:R-:W1:Y:S01]  /*0070*/  S2UR UR4, SR_CTAID.X ;  /* 0x00000000000479c3 */ /* 0x000e620000002500 */
[----:B0-----:R-:W-:-:S05]  /*0080*/  IMAD R2, R2, UR5, R3 ;  /* 0x0000000502027c24 */ /* 0x001fca000f8e0203 */
[----:B--2---:R-:W-:Y:S01]  /*0090*/  ISETP.GE.AND P0, PT, R2, UR7, PT ;  /* 0x0000000702007c0c */ /* 0x004fe2000bf06270 */
[----:B-1----:R-:W-:-:S05]  /*00a0*/  IMAD R5, R5, UR4, R0 ;  /* 0x0000000405057c24 */ /* 0x002fca000f8e0200 */
[----:B------:R-:W-:-:S13]  /*00b0*/  ISETP.GE.OR P0, PT, R5, UR6, P0 ;  /* 0x0000000605007c0c */ /* 0x000fda0008706670 */
[----:B------:R-:W-:Y:S05]  /*00c0*/  @P0 EXIT ;  /* 0x000000000000094d */ /* 0x000fea0003800000 */
[----:B------:R-:W0:Y:S01]  /*00d0*/  LDCU UR4, c[0x0][0x390] ;  /* 0x00007200ff0477ac */ /* 0x000e220008000800 */
[----:B------:R-:W-:-:S04]  /*00e0*/  I2FP.F32.S32 R3, UR6 ;  /* 0x0000000600037c45 */ /* 0x000fc80008201400 */
[----:B------:R-:W1:Y:S01]  /*00f0*/  MUFU.RCP R4, R3 ;  /* 0x0000000300047308 */ /* 0x000e620000001000 */
[----:B0-----:R-:W-:-:S07]  /*0100*/  I2FP.F32.S32 R0, UR4 ;  /* 0x0000000400007c45 */ /* 0x001fce0008201400 */
[----:B------:R-:W0:Y:S01]  /*0110*/  FCHK P0, R0, R3 ;  /* 0x0000000300007302 */ /* 0x000e220000000000 */
[----:B-1----:R-:W-:-:S04]  /*0120*/  FFMA R7, -R3, R4, 1 ;  /* 0x3f80000003077423 */ /* 0x002fc80000000104 */
[----:B------:R-:W-:-:S04]  /*0130*/  FFMA R7, R4, R7, R4 ;  /* 0x0000000704077223 */ /* 0x000fc80000000004 */
[----:B------:R-:W-:-:S04]  /*0140*/  FFMA R4, R0, R7, RZ ;  /* 0x0000000700047223 */ /* 0x000fc800000000ff */
[----:B------:R-:W-:-:S04]  /*0150*/  FFMA R6, -R3, R4, R0 ;  /* 0x0000000403067223 */ /* 0x000fc80000000100 */
[----:B------:R-:W-:Y:S01]  /*0160*/  FFMA R4, R7, R6, R4 ;  /* 0x0000000607047223 */ /* 0x000fe20000000004 */
[----:B0-----:R-:W-:Y:S06]  /*0170*/  @!P0 BRA `(.L_x_0) ;  /* 0x00000000000c8947 */ /* 0x001fec0003800000 */
[----:B------:R-:W-:-:S07]  /*0180*/  MOV R6, 0x1a0 ;  /* 0x000001a000067802 */ /* 0x000fce0000000f00 */
[----:B------:R-:W-:Y:S05]  /*0190*/  CALL.REL.NOINC `($__internal_0_$__cuda_sm3x_div_rn_noftz_f32_slowpath) ;  /* 0x0000001000047944 */ /* 0x000fea0003c00000 */
[----:B------:R-:W-:-:S07]  /*01a0*/  IMAD.MOV.U32 R4, RZ, RZ, R0 ;  /* 0x000000ffff047224 */ /* 0x000fce00078e0000 */
.L_x_0:
[----:B------:R-:W0:Y:S02]  /*01b0*/  LDCU UR4, c[0x0][0x39c] ;  /* 0x00007380ff0477ac */ /* 0x000e240008000800 */
[----:B0-----:R-:W-:Y:S01]  /*01c0*/  I2FP.F32.U32 R3, UR4 ;  /* 0x0000000400037c45 */ /* 0x001fe20008201000 */
[----:B------:R-:W0:Y:S03]  /*01d0*/  LDCU UR4, c[0x0][0x394] ;  /* 0x00007280ff0477ac */ /* 0x000e260008000800 */
[----:B------:R-:W1:Y:S01]  /*01e0*/  MUFU.RCP R6, R3 ;  /* 0x0000000300067308 */ /* 0x000e620000001000 */
[----:B0-----:R-:W-:Y:S01]  /*01f0*/  I2FP.F32.S32 R0, UR4 ;  /* 0x0000000400007c45 */ /* 0x001fe20008201400 */
[----:B-1----:R-:W-:-:S06]  /*0200*/  FFMA R7, -R3, R6, 1 ;  /* 0x3f80000003077423 */ /* 0x002fcc0000000106 */
[----:B------:R-:W0:Y:S01]  /*0210*/  FCHK P0, R0, R3 ;  /* 0x0000000300007302 */ /* 0x000e220000000000 */
        /* <DEDUP_REMOVED lines=8> */
.L_x_1:
[----:B------:R-:W0:Y:S01]  /*02a0*/  LDCU UR5, c[0x0][0x3a0] ;  /* 0x00007400ff0577ac */ /* 0x000e220008000800 */
[----:B------:R-:W-:Y:S02]  /*02b0*/  I2FP.F32.S32 R3, R5 ;  /* 0x0000000500037245 */ /* 0x000fe40000201400 */
[----:B------:R-:W-:-:S03]  /*02c0*/  I2FP.F32.U32 R9, R2 ;  /* 0x0000000200097245 */ /* 0x000fc60000201000 */
[----:B------:R-:W-:-:S04]  /*02d0*/  FMUL R3, R3, R4 ;  /* 0x0000000403037220 */ /* 0x000fc80000400000 */
[----:B------:R1:W2:Y:S01]  /*02e0*/  F2I.TRUNC.NTZ R16, R3 ;  /* 0x0000000300107305 */ /* 0x0002a2000020f100 */
[----:B0-----:R-:W-:-:S06]  /*02f0*/  UISETP.GE.AND UP0, UPT, UR5, 0x1, UPT ;  /* 0x000000010500788c */ /* 0x001fcc000bf06270 */
[----:B------:R-:W-:-:S13]  /*0300*/  PLOP3.LUT P0, PT, PT, PT, UP0, 0x80, 0x8 ;  /* 0x000000000008781c */ /* 0x000fda0003f0f008 */
[----:B-12---:R-:W-:Y:S05]  /*0310*/  @!P0 EXIT ;  /* 0x000000000000894d */ /* 0x006fea0003800000 */
[----:B------:R-:W0:Y:S01]  /*0320*/  LDC.64 R6, c[0x0][0x390] ;  /* 0x0000e400ff067b82 */ /* 0x000e220000000a00 */
[----:B------:R-:W-:Y:S01]  /*0330*/  FMUL R8, R9, R8 ;  /* 0x0000000809087220 */ /* 0x000fe20000400000 */
[----:B------:R-:W1:Y:S01]  /*0340*/  LDCU UR4, c[0x0][0x398] ;  /* 0x00007300ff0477ac */ /* 0x000e620008000800 */
[----:B------:R-:W-:Y:S02]  /*0350*/  I2FP.F32.S32 R0, R16 ;  /* 0x0000001000007245 */ /* 0x000fe40000201400 */
[----:B------:R-:W2:Y:S01]  /*0360*/  F2I.TRUNC.NTZ R15, R8 ;  /* 0x00000008000f7305 */ /* 0x000ea2000020f100 */
[----:B------:R-:W-:Y:S02]  /*0370*/  UISETP.GE.U32.AND UP0, UPT, UR5, 0x4, UPT ;  /* 0x000000040500788c */ /* 0x000fe4000bf06070 */
[----:B------:R-:W-:Y:S01]  /*0380*/  FADD R0, R3, -R0 ;  /* 0x8000000003007221 */ /* 0x000fe20000000000 */
[----:B------:R-:W3:Y:S01]  /*0390*/  LDCU.64 UR6, c[0x0][0x358] ;  /* 0x00006b00ff0677ac */ /* 0x000ee20008000a00 */
[----:B--2---:R-:W-:Y:S01]  /*03a0*/  I2FP.F32.S32 R9, R15 ;  /* 0x0000000f00097245 */ /* 0x004fe20000201400 */
[----:B-1----:R-:W-:Y:S01]  /*03b0*/  IMAD R13, R2, UR4, R5 ;  /* 0x00000004020d7c24 */ /* 0x002fe2000f8e0205 */
[----:B------:R-:W-:Y:S01]  /*03c0*/  UMOV UR4, URZ ;  /* 0x000000ff00047c82 */ /* 0x000fe20008000000 */
[----:B0-----:R-:W-:-:S02]  /*03d0*/  VIADD R3, R6, 0xffffffff ;  /* 0xffffffff06037836 */ /* 0x001fc40000000000 */
[----:B------:R-:W-:Y:S01]  /*03e0*/  FADD R12, R8, -R9 ;  /* 0x80000009080c7221 */ /* 0x000fe20000000000 */
[----:B------:R-:W-:Y:S02]  /*03f0*/  VIADD R7, R7, 0xffffffff ;  /* 0xffffffff07077836 */ /* 0x000fe40000000000 */
[-CC-:B------:R-:W-:Y:S01]  /*0400*/  IMAD R14, R15, R6.reuse, R16.reuse ;  /* 0x000000060f0e7224 */ /* 0x180fe200078e0210 */
[----:B------:R-:W-:Y:S01]  /*0410*/  VIADDMNMX R3, R16, 0x1, R3, PT ;  /* 0x0000000110037846 */ /* 0x000fe20003800103 */
[----:B------:R-:W-:Y:S01]  /*0420*/  IMAD R13, R13, UR5, RZ ;  /* 0x000000050d0d7c24 */ /* 0x000fe2000f8e02ff */
[C---:B------:R-:W-:Y:S01]  /*0430*/  VIADDMNMX R7, R15.reuse, 0x1, R7, PT ;  /* 0x000000010f077846 */ /* 0x040fe20003800107 */
[----:B------:R-:W-:Y:S02]  /*0440*/  IMAD R14, R14, UR5, RZ ;  /* 0x000000050e0e7c24 */ /* 0x000fe4000f8e02ff */
[-C--:B------:R-:W-:Y:S02]  /*0450*/  IMAD R15, R15, R6.reuse, R3 ;  /* 0x000000060f0f7224 */ /* 0x080fe400078e0203 */
[----:B------:R-:W-:-:S02]  /*0460*/  IMAD R16, R7, R6, R16 ;  /* 0x0000000607107224 */ /* 0x000fc400078e0210 */
[----:B------:R-:W-:Y:S02]  /*0470*/  IMAD R17, R7, R6, R3 ;  /* 0x0000000607117224 */ /* 0x000fe400078e0203 */
[----:B------:R-:W-:Y:S02]  /*0480*/  IMAD R15, R15, UR5, RZ ;  /* 0x000000050f0f7c24 */ /* 0x000fe4000f8e02ff */
[----:B------:R-:W-:Y:S02]  /*0490*/  IMAD R16, R16, UR5, RZ ;  /* 0x0000000510107c24 */ /* 0x000fe4000f8e02ff */
[----:B------:R-:W-:Y:S01]  /*04a0*/  IMAD R17, R17, UR5, RZ ;  /* 0x0000000511117c24 */ /* 0x000fe2000f8e02ff */
[----:B---3--:R-:W-:Y:S06]  /*04b0*/  BRA.U !UP0, `(.L_x_2) ;  /* 0x0000000508ac7547 */ /* 0x008fec000b800000 */
[----:B------:R-:W0:Y:S01]  /*04c0*/  LDCU.64 UR10, c[0x0][0x380] ;  /* 0x00007000ff0a77ac */ /* 0x000e220008000a00 */
[----:B------:R-:W-:Y:S01]  /*04d0*/  MOV R22, R17 ;  /* 0x0000001100167202 */ /* 0x000fe20000000f00 */
[----:B------:R-:W-:Y:S01]  /*04e0*/  IMAD.MOV.U32 R19, RZ, RZ, R13 ;  /* 0x000000ffff137224 */ /* 0x000fe200078e000d */
[----:B------:R-:W-:Y:S01]  /*04f0*/  MOV R18, R14 ;  /* 0x0000000e00127202 */ /* 0x000fe20000000f00 */
[----:B------:R-:W-:Y:S01]  /*0500*/  ULOP3.LUT UR4, UR5, 0x7ffffffc, URZ, 0xc0, !UPT ;  /* 0x7ffffffc05047892 */ /* 0x000fe2000f8ec0ff */
[----:B------:R-:W-:Y:S02]  /*0510*/  IMAD.MOV.U32 R21, RZ, RZ, R16 ;  /* 0x000000ffff157224 */ /* 0x000fe400078e0010 */
[----:B------:R-:W-:Y:S01]  /*0520*/  IMAD.MOV.U32 R20, RZ, RZ, R15 ;  /* 0x000000ffff147224 */ /* 0x000fe200078e000f */
[----:B------:R-:W-:Y:S02]  /*0530*/  UIADD3 UR5, UPT, UPT, -UR4, URZ, URZ ;  /* 0x000000ff04057290 */ /* 0x000fe4000fffe1ff */
[----:B0-----:R-:W-:-:S04]  /*0540*/  UIADD3 URZ, UP0, UPT, UR10, 0x1, URZ ;  /* 0x000000010aff7890 */ /* 0x001fc8000ff1e0ff */
[----:B------:R-:W-:-:S12]  /*0550*/  UIADD3.X UR8, UPT, UPT, URZ, UR11, URZ, UP0, !UPT ;  /* 0x0000000bff087290 */ /* 0x000fd800087fe4ff */
.L_x_3:
[----:B0-----:R-:W0:Y:S01]  /*0560*/  LDC.64 R4, c[0x0][0x388] ;  /* 0x0000e200ff047b82 */ /* 0x001e220000000a00 */
[----:B------:R-:W-:-:S06]  /*0570*/  UIADD3 UR9, UPT, UPT, UR10, 0x1, URZ ;  /* 0x000000010a097890 */ /* 0x000fcc000fffe0ff */
[----:B------:R-:W-:Y:S02]  /*0580*/  IADD3 R2, P1, PT, R20, UR9, RZ ;  /* 0x0000000914027c10 */ /* 0x000fe4000ff3e0ff */
[----:B------:R-:W-:Y:S02]  /*0590*/  IADD3 R6, P0, PT, R18, UR9, RZ ;  /* 0x0000000912067c10 */ /* 0x000fe4000ff1e0ff */
[----:B------:R-:W-:Y:S01]  /*05a0*/  LEA.HI.X.SX32 R3, R20, UR8, 0x1, P1 ;  /* 0x0000000814037c11 */ /* 0x000fe200088f0eff */
[----:B------:R-:W-:Y:S01]  /*05b0*/  IMAD.U32 R25, RZ, RZ, UR10 ;  /* 0x0000000aff197e24 */ /* 0x000fe2000f8e00ff */
[----:B------:R-:W-:Y:S02]  /*05c0*/  LEA.HI.X.SX32 R7, R18, UR8, 0x1, P0 ;  /* 0x0000000812077c11 */ /* 0x000fe400080f0eff */
[----:B------:R-:W-:Y:S01]  /*05d0*/  IADD3 R8, P0, PT, R21, UR9, RZ ;  /* 0x0000000915087c10 */ /* 0x000fe2000ff1e0ff */
[----:B------:R-:W2:Y:S01]  /*05e0*/  LDG.E.U8 R24, desc[UR6][R2.64+-0x1] ;  /* 0xffffff0602187981 */ /* 0x000ea2000c1e1100 */
[----:B------:R-:W-:-:S02]  /*05f0*/  SHF.R.S32.HI R11, RZ, 0x1f, R22 ;  /* 0x0000001fff0b7819 */ /* 0x000fc40000011416 */
[----:B------:R-:W-:Y:S01]  /*0600*/  LEA.HI.X.SX32 R9, R21, UR8, 0x1, P0 ;  /* 0x0000000815097c11 */ /* 0x000fe200080f0eff */
[----:B------:R-:W3:Y:S01]  /*0610*/  LDG.E.U8 R23, desc[UR6][R6.64+-0x1] ;  /* 0xffffff0606177981 */ /* 0x000ee2000c1e1100 */
[----:B------:R-:W-:Y:S02]  /*0620*/  IADD3 R10, P2, P3, R22, 0x3, R25 ;  /* 0x00000003160a7810 */ /* 0x000fe40007b5e019 */
[----:B------:R-:W-:Y:S01]  /*0630*/  SHF.R.S32.HI R26, RZ, 0x1f, R19 ;  /* 0x0000001fff1a7819 */ /* 0x000fe20000011413 */
[----:B------:R-:W4:Y:S01]  /*0640*/  LDG.E.U8 R25, desc[UR6][R8.64+-0x1] ;  /* 0xffffff0608197981 */ /* 0x000f22000c1e1100 */
[----:B0-----:R-:W-:Y:S02]  /*0650*/  IADD3 R4, P0, P1, R19, 0x3, R4 ;  /* 0x0000000313047810 */ /* 0x001fe4000791e004 */
[----:B------:R-:W-:Y:S02]  /*0660*/  IADD3.X R11, PT, PT, R11, UR11, RZ, P2, P3 ;  /* 0x0000000b0b0b7c10 */ /* 0x000fe400097e64ff */
[----:B------:R-:W-:-:S03]  /*0670*/  IADD3.X R5, PT, PT, R26, R5, RZ, P0, P1 ;  /* 0x000000051a057210 */ /* 0x000fc600007e24ff */
[----:B------:R-:W5:Y:S01]  /*0680*/  LDG.E.U8 R26, desc[UR6][R10.64+-0x3] ;  /* 0xfffffd060a1a7981 */ /* 0x000f62000c1e1100 */
[----:B--2---:R-:W-:Y:S01]  /*0690*/  I2FP.F32.U32 R29, R24 ;  /* 0x00000018001d7245 */ /* 0x004fe20000201000 */
[----:B------:R-:W-:Y:S01]  /*06a0*/  FADD R24, -R0, 1 ;  /* 0x3f80000000187421 */ /* 0x000fe20000000100 */
[----:B---3--:R-:W-:-:S03]  /*06b0*/  I2FP.F32.U32 R27, R23 ;  /* 0x00000017001b7245 */ /* 0x008fc60000201000 */
[----:B------:R-:W-:Y:S01]  /*06c0*/  FMUL R29, R0, R29 ;  /* 0x0000001d001d7220 */ /* 0x000fe20000400000 */
[----:B------:R-:W-:Y:S01]  /*06d0*/  FADD R23, -R12, 1 ;  /* 0x3f8000000c177421 */ /* 0x000fe20000000100 */
[----:B----4-:R-:W-:Y:S01]  /*06e0*/  I2FP.F32.U32 R25, R25 ;  /* 0x0000001900197245 */ /* 0x010fe20000201000 */
[C---:B------:R-:W-:Y:S02]  /*06f0*/  FMUL R28, R24.reuse, R27 ;  /* 0x0000001b181c7220 */ /* 0x040fe40000400000 */
[C---:B------:R-:W-:Y:S02]  /*0700*/  FMUL R29, R23.reuse, R29 ;  /* 0x0000001d171d7220 */ /* 0x040fe40000400000 */
[----:B------:R-:W-:Y:S02]  /*0710*/  FMUL R25, R24, R25 ;  /* 0x0000001918197220 */ /* 0x000fe40000400000 */
[----:B------:R-:W-:Y:S01]  /*0720*/  FFMA R29, R23, R28, R29 ;  /* 0x0000001c171d7223 */ /* 0x000fe2000000001d */
[----:B-----5:R-:W-:-:S03]  /*0730*/  I2FP.F32.U32 R27, R26 ;  /* 0x0000001a001b7245 */ /* 0x020fc60000201000 */
[----:B------:R-:W-:Y:S02]  /*0740*/  FFMA R25, R12, R25, R29 ;  /* 0x000000190c197223 */ /* 0x000fe4000000001d */
[----:B------:R-:W-:-:S04]  /*0750*/  FMUL R26, R0, R27 ;  /* 0x0000001b001a7220 */ /* 0x000fc80000400000 */
[----:B------:R-:W-:-:S06]  /*0760*/  FFMA R27, R12, R26, R25 ;  /* 0x0000001a0c1b7223 */ /* 0x000fcc0000000019 */
[----:B------:R-:W0:Y:S02]  /*0770*/  F2I.U32.TRUNC.NTZ R27, R27 ;  /* 0x0000001b001b7305 */ /* 0x000e24000020f000 */
[----:B0-----:R0:W-:Y:S04]  /*0780*/  STG.E.U8 desc[UR6][R4.64+-0x3], R27 ;  /* 0xfffffd1b04007986 */ /* 0x0011e8000c101106 */
[----:B------:R-:W0:Y:S04]  /*0790*/  LDG.E.U8 R29, desc[UR6][R2.64] ;  /* 0x00000006021d7981 */ /* 0x000e28000c1e1100 */
[----:B------:R-:W2:Y:S04]  /*07a0*/  LDG.E.U8 R28, desc[UR6][R6.64] ;  /* 0x00000006061c7981 */ /* 0x000ea8000c1e1100 */
[----:B------:R-:W3:Y:S04]  /*07b0*/  LDG.E.U8 R25, desc[UR6][R8.64] ;  /* 0x0000000608197981 */ /* 0x000ee8000c1e1100 */
[----:B------:R-:W4:Y:S01]  /*07c0*/  LDG.E.U8 R26, desc[UR6][R10.64+-0x2] ;  /* 0xfffffe060a1a7981 */ /* 0x000f22000c1e1100 */
[----:B0-----:R-:W-:-:S02]  /*07d0*/  I2FP.F32.U32 R27, R29 ;  /* 0x0000001d001b7245 */ /* 0x001fc40000201000 */
[----:B--2---:R-:W-:-:S03]  /*07e0*/  I2FP.F32.U32 R29, R28 ;  /* 0x0000001c001d7245 */ /* 0x004fc60000201000 */
[----:B------:R-:W-:Y:S01]  /*07f0*/  FMUL R27, R0, R27 ;  /* 0x0000001b001b7220 */ /* 0x000fe20000400000 */
[----:B---3--:R-:W-:Y:S01]  /*0800*/  I2FP.F32.U32 R25, R25 ;  /* 0x0000001900197245 */ /* 0x008fe20000201000 */
[C---:B------:R-:W-:Y:S02]  /*0810*/  FMUL R28, R24.reuse, R29 ;  /* 0x0000001d181c7220 */ /* 0x040fe40000400000 */
[C---:B------:R-:W-:Y:S01]  /*0820*/  FMUL R29, R23.reuse, R27 ;  /* 0x0000001b171d7220 */ /* 0x040fe20000400000 */
[----:B----4-:R-:W-:Y:S01]  /*0830*/  I2FP.F32.U32 R27, R26 ;  /* 0x0000001a001b7245 */ /* 0x010fe20000201000 */
[----:B------:R-:W-:Y:S02]  /*0840*/  FMUL R25, R24, R25 ;  /* 0x0000001918197220 */ /* 0x000fe40000400000 */
[----:B------:R-:W-:Y:S02]  /*0850*/  FFMA R29, R23, R28, R29 ;  /* 0x0000001c171d7223 */ /* 0x000fe4000000001d */
[----:B------:R-:W-:-:S02]  /*0860*/  FMUL R26, R0, R27 ;  /* 0x0000001b001a7220 */ /* 0x000fc40000400000 */
[----:B------:R-:W-:-:S04]  /*0870*/  FFMA R25, R12, R25, R29 ;  /* 0x000000190c197223 */ /* 0x000fc8000000001d */
        /* <DEDUP_REMOVED lines=21> */
[----:B------:R-:W2:Y:S04]  /*09d0*/  LDG.E.U8 R2, desc[UR6][R2.64+0x2] ;  /* 0x0000020602027981 */ /* 0x000ea8000c1e1100 */
[----:B------:R-:W3:Y:S04]  /*09e0*/  LDG.E.U8 R6, desc[UR6][R6.64+0x2] ;  /* 0x0000020606067981 */ /* 0x000ee8000c1e1100 */
[----:B------:R-:W4:Y:S04]  /*09f0*/  LDG.E.U8 R8, desc[UR6][R8.64+0x2] ;  /* 0x0000020608087981 */ /* 0x000f28000c1e1100 */
[----:B------:R-:W0:Y:S01]  /*0a00*/  LDG.E.U8 R10, desc[UR6][R10.64] ;  /* 0x000000060a0a7981 */ /* 0x000e22000c1e1100 */
[----:B------:R-:W-:Y:S01]  /*0a10*/  UIADD3 UR5, UPT, UPT, UR5, 0x4, URZ ;  /* 0x0000000405057890 */ /* 0x000fe2000fffe0ff */
[----:B------:R-:W-:Y:S01]  /*0a20*/  VIADD R22, R22, 0x4 ;  /* 0x0000000416167836 */ /* 0x000fe20000000000 */
[----:B------:R-:W-:Y:S01]  /*0a30*/  IADD3 R18, PT, PT, R18, 0x4, RZ ;  /* 0x0000000412127810 */ /* 0x000fe20007ffe0ff */
[----:B------:R-:W-:Y:S01]  /*0a40*/  VIADD R19, R19, 0x4 ;  /* 0x0000000413137836 */ /* 0x000fe20000000000 */
[----:B------:R-:W-:Y:S01]  /*0a50*/  UISETP.NE.AND UP0, UPT, UR5, URZ, UPT ;  /* 0x000000ff0500728c */ /* 0x000fe2000bf05270 */
[----:B------:R-:W-:-:S02]  /*0a60*/  VIADD R20, R20, 0x4 ;  /* 0x0000000414147836 */ /* 0x000fc40000000000 */
[----:B------:R-:W-:Y:S01]  /*0a70*/  VIADD R21, R21, 0x4 ;  /* 0x0000000415157836 */ /* 0x000fe20000000000 */
[----:B--2---:R-:W-:Y:S02]  /*0a80*/  I2FP.F32.U32 R29, R2 ;  /* 0x00000002001d7245 */ /* 0x004fe40000201000 */
[----:B---3--:R-:W-:-:S03]  /*0a90*/  I2FP.F32.U32 R27, R6 ;  /* 0x00000006001b7245 */ /* 0x008fc60000201000 */
[----:B------:R-:W-:Y:S01]  /*0aa0*/  FMUL R28, R0, R29 ;  /* 0x0000001d001c7220 */ /* 0x000fe20000400000 */
[----:B----4-:R-:W-:Y:S01]  /*0ab0*/  I2FP.F32.U32 R29, R8 ;  /* 0x00000008001d7245 */ /* 0x010fe20000201000 */
[C---:B------:R-:W-:Y:S02]  /*0ac0*/  FMUL R26, R24.reuse, R27 ;  /* 0x0000001b181a7220 */ /* 0x040fe40000400000 */
[C---:B------:R-:W-:Y:S01]  /*0ad0*/  FMUL R28, R23.reuse, R28 ;  /* 0x0000001c171c7220 */ /* 0x040fe20000400000 */
[----:B0-----:R-:W-:Y:S01]  /*0ae0*/  I2FP.F32.U32 R25, R10 ;  /* 0x0000000a00197245 */ /* 0x001fe20000201000 */
[----:B------:R-:W-:Y:S02]  /*0af0*/  FMUL R29, R24, R29 ;  /* 0x0000001d181d7220 */ /* 0x000fe40000400000 */
[----:B------:R-:W-:Y:S02]  /*0b00*/  FFMA R23, R23, R26, R28 ;  /* 0x0000001a17177223 */ /* 0x000fe4000000001c */
[----:B------:R-:W-:-:S02]  /*0b10*/  FMUL R2, R0, R25 ;  /* 0x0000001900027220 */ /* 0x000fc40000400000 */
[----:B------:R-:W-:-:S04]  /*0b20*/  FFMA R23, R12, R29, R23 ;  /* 0x0000001d0c177223 */ /* 0x000fc80000000017 */
[----:B------:R-:W-:-:S04]  /*0b30*/  FFMA R2, R12, R2, R23 ;  /* 0x000000020c027223 */ /* 0x000fc80000000017 */
[----:B------:R-:W0:Y:S02]  /*0b40*/  F2I.U32.TRUNC.NTZ R3, R2 ;  /* 0x0000000200037305 */ /* 0x000e24000020f000 */
[----:B0-----:R0:W-:Y:S01]  /*0b50*/  STG.E.U8 desc[UR6][R4.64], R3 ;  /* 0x0000000304007986 */ /* 0x0011e2000c101106 */
[----:B------:R-:W-:Y:S05]  /*0b60*/  BRA.U UP0, `(.L_x_3) ;  /* 0xfffffff9007c7547 */ /* 0x000fea000b83ffff */
.L_x_2:
[----:B------:R-:W1:Y:S02]  /*0b70*/  LDCU UR5, c[0x0][0x3a0] ;  /* 0x00007400ff0577ac */ /* 0x000e640008000800 */
[----:B-1----:R-:W-:-:S06]  /*0b80*/  ULOP3.LUT UR8, UR5, 0x3, URZ, 0xc0, !UPT ;  /* 0x0000000305087892 */ /* 0x002fcc000f8ec0ff */
[----:B------:R-:W-:-:S13]  /*0b90*/  ISETP.NE.AND P0, PT, RZ, UR8, PT ;  /* 0x00000008ff007c0c */ /* 0x000fda000bf05270 */
[----:B------:R-:W-:Y:S05]  /*0ba0*/  @!P0 EXIT ;  /* 0x000000000000894d */ /* 0x000fea0003800000 */
[----:B------:R-:W-:Y:S01]  /*0bb0*/  UISETP.NE.AND UP0, UPT, UR8, 0x1, UPT ;  /* 0x000000010800788c */ /* 0x000fe2000bf05270 */
[----:B------:R-:W-:Y:S01]  /*0bc0*/  FADD R10, -R0, 1 ;  /* 0x3f800000000a7421 */ /* 0x000fe20000000100 */
[----:B------:R-:W-:-:S07]  /*0bd0*/  FADD R11, -R12, 1 ;  /* 0x3f8000000c0b7421 */ /* 0x000fce0000000100 */
[----:B------:R-:W-:Y:S05]  /*0be0*/  BRA.U !UP0, `(.L_x_4) ;  /* 0x0000000108d47547 */ /* 0x000fea000b800000 */
[----:B------:R-:W1:Y:S01]  /*0bf0*/  LDCU.128 UR8, c[0x0][0x380] ;  /* 0x00007000ff0877ac */ /* 0x000e620008000c00 */
[----:B0-----:R-:W-:Y:S01]  /*0c00*/  VIADD R3, R15, UR4 ;  /* 0x000000040f037c36 */ /* 0x001fe20008000000 */
[----:B------:R-:W-:Y:S01]  /*0c10*/  IADD3 R2, PT, PT, R14, UR4, RZ ;  /* 0x000000040e027c10 */ /* 0x000fe2000fffe0ff */
[----:B------:R-:W-:Y:S02]  /*0c20*/  VIADD R7, R16, UR4 ;  /* 0x0000000410077c36 */ /* 0x000fe40008000000 */
[----:B------:R-:W-:Y:S01]  /*0c30*/  VIADD R20, R17, UR4 ;  /* 0x0000000411147c36 */ /* 0x000fe20008000000 */
[C---:B-1----:R-:W-:Y:S02]  /*0c40*/  IADD3 R4, P1, PT, R3.reuse, UR8, RZ ;  /* 0x0000000803047c10 */ /* 0x042fe4000ff3e0ff */
[----:B------:R-:W-:Y:S02]  /*0c50*/  IADD3 R8, P0, PT, R2, UR8, RZ ;  /* 0x0000000802087c10 */ /* 0x000fe4000ff1e0ff */
[----:B------:R-:W-:-:S02]  /*0c60*/  LEA.HI.X.SX32 R5, R3, UR9, 0x1, P1 ;  /* 0x0000000903057c11 */ /* 0x000fc400088f0eff */
[C---:B------:R-:W-:Y:S02]  /*0c70*/  IADD3 R6, P1, PT, R7.reuse, UR8, RZ ;  /* 0x0000000807067c10 */ /* 0x040fe4000ff3e0ff */
[----:B------:R-:W-:Y:S01]  /*0c80*/  LEA.HI.X.SX32 R9, R2, UR9, 0x1, P0 ;  /* 0x0000000902097c11 */ /* 0x000fe200080f0eff */
[----:B------:R-:W2:Y:S01]  /*0c90*/  LDG.E.U8 R19, desc[UR6][R4.64] ;  /* 0x0000000604137981 */ /* 0x000ea2000c1e1100 */
[C---:B------:R-:W-:Y:S02]  /*0ca0*/  IADD3 R2, P0, PT, R20.reuse, UR8, RZ ;  /* 0x0000000814027c10 */ /* 0x040fe4000ff1e0ff */
[----:B------:R-:W-:Y:S01]  /*0cb0*/  LEA.HI.X.SX32 R7, R7, UR9, 0x1, P1 ;  /* 0x0000000907077c11 */ /* 0x000fe200088f0eff */
[----:B------:R-:W3:Y:S01]  /*0cc0*/  LDG.E.U8 R18, desc[UR6][R8.64] ;  /* 0x0000000608127981 */ /* 0x000ee2000c1e1100 */
[----:B------:R-:W-:-:S03]  /*0cd0*/  LEA.HI.X.SX32 R3, R20, UR9, 0x1, P0 ;  /* 0x0000000914037c11 */ /* 0x000fc600080f0eff */
[----:B------:R-:W4:Y:S04]  /*0ce0*/  LDG.E.U8 R22, desc[UR6][R6.64] ;  /* 0x0000000606167981 */ /* 0x000f28000c1e1100 */
[----:B------:R-:W5:Y:S01]  /*0cf0*/  LDG.E.U8 R23, desc[UR6][R2.64] ;  /* 0x0000000602177981 */ /* 0x000f62000c1e1100 */
[----:B--2---:R-:W-:Y:S02]  /*0d00*/  I2FP.F32.U32 R21, R19 ;  /* 0x0000001300157245 */ /* 0x004fe40000201000 */
[----:B---3--:R-:W-:-:S03]  /*0d10*/  I2FP.F32.U32 R19, R18 ;  /* 0x0000001200137245 */ /* 0x008fc60000201000 */
[----:B------:R-:W-:Y:S01]  /*0d20*/  FMUL R20, R0, R21 ;  /* 0x0000001500147220 */ /* 0x000fe20000400000 */
[----:B----4-:R-:W-:Y:S01]  /*0d30*/  I2FP.F32.U32 R21, R22 ;  /* 0x0000001600157245 */ /* 0x010fe20000201000 */
[C---:B------:R-:W-:Y:S02]  /*0d40*/  FMUL R18, R10.reuse, R19 ;  /* 0x000000130a127220 */ /* 0x040fe40000400000 */
[C---:B------:R-:W-:Y:S01]  /*0d50*/  FMUL R20, R11.reuse, R20 ;  /* 0x000000140b147220 */ /* 0x040fe20000400000 */
[----:B-----5:R-:W-:Y:S01]  /*0d60*/  I2FP.F32.U32 R23, R23 ;  /* 0x0000001700177245 */ /* 0x020fe20000201000 */
[----:B------:R-:W-:Y:S02]  /*0d70*/  FMUL R21, R10, R21 ;  /* 0x000000150a157220 */ /* 0x000fe40000400000 */
[----:B------:R-:W-:Y:S02]  /*0d80*/  FFMA R19, R11, R18, R20 ;  /* 0x000000120b137223 */ /* 0x000fe40000000014 */
[----:B------:R-:W-:-:S02]  /*0d90*/  FMUL R18, R0, R23 ;  /* 0x0000001700127220 */ /* 0x000fc40000400000 */
[----:B------:R-:W-:-:S04]  /*0da0*/  FFMA R19, R12, R21, R19 ;  /* 0x000000150c137223 */ /* 0x000fc80000000013 */
[----:B------:R-:W-:Y:S01]  /*0db0*/  FFMA R20, R12, R18, R19 ;  /* 0x000000120c147223 */ /* 0x000fe20000000013 */
[----:B------:R-:W-:-:S03]  /*0dc0*/  VIADD R19, R13, UR4 ;  /* 0x000000040d137c36 */ /* 0x000fc60008000000 */
[----:B------:R-:W0:Y:S02]  /*0dd0*/  F2I.U32.TRUNC.NTZ R21, R20 ;  /* 0x0000001400157305 */ /* 0x000e24000020f000 */
[----:B------:R-:W-:-:S04]  /*0de0*/  IADD3 R18, P0, PT, R19, UR10, RZ ;  /* 0x0000000a13127c10 */ /* 0x000fc8000ff1e0ff */
[----:B------:R-:W-:-:S05]  /*0df0*/  LEA.HI.X.SX32 R19, R19, UR11, 0x1, P0 ;  /* 0x0000000b13137c11 */ /* 0x000fca00080f0eff */
[----:B0-----:R0:W-:Y:S04]  /*0e00*/  STG.E.U8 desc[UR6][R18.64], R21 ;  /* 0x0000001512007986 */ /* 0x0011e8000c101106 */
[----:B------:R-:W2:Y:S04]  /*0e10*/  LDG.E.U8 R4, desc[UR6][R4.64+0x1] ;  /* 0x0000010604047981 */ /* 0x000ea8000c1e1100 */
[----:B------:R-:W3:Y:S04]  /*0e20*/  LDG.E.U8 R8, desc[UR6][R8.64+0x1] ;  /* 0x0000010608087981 */ /* 0x000ee8000c1e1100 */
[----:B------:R-:W4:Y:S04]  /*0e30*/  LDG.E.U8 R6, desc[UR6][R6.64+0x1] ;  /* 0x0000010606067981 */ /* 0x000f28000c1e1100 */
[----:B------:R-:W0:Y:S01]  /*0e40*/  LDG.E.U8 R2, desc[UR6][R2.64+0x1] ;  /* 0x0000010602027981 */ /* 0x000e22000c1e1100 */
[----:B------:R-:W-:Y:S01]  /*0e50*/  UIADD3 UR4, UPT, UPT, UR4, 0x2, URZ ;  /* 0x0000000204047890 */ /* 0x000fe2000fffe0ff */
[----:B--2---:R-:W-:-:S02]  /*0e60*/  I2FP.F32.U32 R25, R4 ;  /* 0x0000000400197245 */ /* 0x004fc40000201000 */
        /* <DEDUP_REMOVED lines=12> */
[----:B0-----:R1:W-:Y:S02]  /*0f30*/  STG.E.U8 desc[UR6][R18.64+0x1], R3 ;  /* 0x0000010312007986 */ /* 0x0013e4000c101106 */
.L_x_4:
[----:B------:R-:W-:-:S04]  /*0f40*/  ULOP3.LUT UR5, UR5, 0x1, URZ, 0xc0, !UPT ;  /* 0x0000000105057892 */ /* 0x000fc8000f8ec0ff */
[----:B------:R-:W-:-:S06]  /*0f50*/  UISETP.NE.U32.AND UP0, UPT, UR5, 0x1, UPT ;  /* 0x000000010500788c */ /* 0x000fcc000bf05070 */
[----:B------:R-:W-:-:S13]  /*0f60*/  PLOP3.LUT P0, PT, PT, PT, UP0, 0x80, 0x8 ;  /* 0x000000000008781c */ /* 0x000fda0003f0f008 */
[----:B------:R-:W-:Y:S05]  /*0f70*/  @P0 EXIT ;  /* 0x000000000000094d */ /* 0x000fea0003800000 */
[----:B------:R-:W0:Y:S01]  /*0f80*/  LDCU.128 UR8, c[0x0][0x380] ;  /* 0x00007000ff0877ac */ /* 0x000e220008000c00 */
[----:B------:R-:W-:Y:S01]  /*0f90*/  IADD3 R15, PT, PT, R15, UR4, RZ ;  /* 0x000000040f0f7c10 */ /* 0x000fe2000fffe0ff */
[----:B------:R-:W-:Y:S02]  /*0fa0*/  VIADD R14, R14, UR4 ;  /* 0x000000040e0e7c36 */ /* 0x000fe40008000000 */
[----:B------:R-:W-:Y:S02]  /*0fb0*/  VIADD R16, R16, UR4 ;  /* 0x0000000410107c36 */ /* 0x000fe40008000000 */
[----:B------:R-:W-:Y:S01]  /*0fc0*/  VIADD R17, R17, UR4 ;  /* 0x0000000411117c36 */ /* 0x000fe20008000000 */
[C---:B0-----:R-:W-:Y:S02]  /*0fd0*/  IADD3 R4, P1, PT, R15.reuse, UR8, RZ ;  /* 0x000000080f047c10 */ /* 0x041fe4000ff3e0ff */
[----:B------:R-:W-:Y:S02]  /*0fe0*/  IADD3 R2, P0, PT, R14, UR8, RZ ;  /* 0x000000080e027c10 */ /* 0x000fe4000ff1e0ff */
[----:B------:R-:W-:-:S02]  /*0ff0*/  LEA.HI.X.SX32 R5, R15, UR9, 0x1, P1 ;  /* 0x000000090f057c11 */ /* 0x000fc400088f0eff */
[----:B------:R-:W-:Y:S02]  /*1000*/  IADD3 R6, P1, PT, R16, UR8, RZ ;  /* 0x0000000810067c10 */ /* 0x000fe4000ff3e0ff */
[----:B-1----:R-:W-:Y:S01]  /*1010*/  LEA.HI.X.SX32 R3, R14, UR9, 0x1, P0 ;  /* 0x000000090e037c11 */ /* 0x002fe200080f0eff */
[----:B------:R-:W2:Y:S01]  /*1020*/  LDG.E.U8 R4, desc[UR6][R4.64] ;  /* 0x0000000604047981 */ /* 0x000ea2000c1e1100 */
[C---:B------:R-:W-:Y:S02]  /*1030*/  IADD3 R8, P0, PT, R17.reuse, UR8, RZ ;  /* 0x0000000811087c10 */ /* 0x040fe4000ff1e0ff */
[----:B------:R-:W-:Y:S01]  /*1040*/  LEA.HI.X.SX32 R7, R16, UR9, 0x1, P1 ;  /* 0x0000000910077c11 */ /* 0x000fe200088f0eff */
[----:B------:R-:W3:Y:S01]  /*1050*/  LDG.E.U8 R2, desc[UR6][R2.64] ;  /* 0x0000000602027981 */ /* 0x000ee2000c1e1100 */
[----:B------:R-:W-:-:S03]  /*1060*/  LEA.HI.X.SX32 R9, R17, UR9, 0x1, P0 ;  /* 0x0000000911097c11 */ /* 0x000fc600080f0eff */
[----:B------:R-:W4:Y:S04]  /*1070*/  LDG.E.U8 R6, desc[UR6][R6.64] ;  /* 0x0000000606067981 */ /* 0x000f28000c1e1100 */
[----:B------:R-:W5:Y:S01]  /*1080*/  LDG.E.U8 R8, desc[UR6][R8.64] ;  /* 0x0000000608087981 */ /* 0x000f62000c1e1100 */
[----:B------:R-:W-:Y:S02]  /*1090*/  IADD3 R13, PT, PT, R13, UR4, RZ ;  /* 0x000000040d0d7c10 */ /* 0x000fe4000fffe0ff */
[----:B--2---:R-:W-:Y:S02]  /*10a0*/  I2FP.F32.U32 R17, R4 ;  /* 0x0000000400117245 */ /* 0x004fe40000201000 */
[----:B---3--:R-:W-:-:S03]  /*10b0*/  I2FP.F32.U32 R15, R2 ;  /* 0x00000002000f7245 */ /* 0x008fc60000201000 */
[----:B------:R-:W-:Y:S01]  /*10c0*/  FMUL R14, R0, R17 ;  /* 0x00000011000e7220 */ /* 0x000fe20000400000 */
[----:B------:R-:W-:Y:S02]  /*10d0*/  IADD3 R2, P0, PT, R13, UR10, RZ ;  /* 0x0000000a0d027c10 */ /* 0x000fe4000ff1e0ff */
[----:B----4-:R-:W-:Y:S01]  /*10e0*/  I2FP.F32.U32 R17, R6 ;  /* 0x0000000600117245 */ /* 0x010fe20000201000 */
[C---:B------:R-:W-:Y:S01]  /*10f0*/  FMUL R4, R10.reuse, R15 ;  /* 0x0000000f0a047220 */ /* 0x040fe20000400000 */
[----:B------:R-:W-:Y:S01]  /*1100*/  FMUL R14, R11, R14 ;  /* 0x0000000e0b0e7220 */ /* 0x000fe20000400000 */
[----:B------:R-:W-:Y:S02]  /*1110*/  LEA.HI.X.SX32 R3, R13, UR11, 0x1, P0 ;  /* 0x0000000b0d037c11 */ /* 0x000fe400080f0eff */
[----:B-----5:R-:W-:Y:S01]  /*1120*/  I2FP.F32.U32 R5, R8 ;  /* 0x0000000800057245 */ /* 0x020fe20000201000 */
[----:B------:R-:W-:Y:S01]  /*1130*/  FMUL R17, R10, R17 ;  /* 0x000000110a117220 */ /* 0x000fe20000400000 */
[----:B------:R-:W-:-:S03]  /*1140*/  FFMA R11, R11, R4, R14 ;  /* 0x000000040b0b7223 */ /* 0x000fc6000000000e */
[----:B------:R-:W-:Y:S01]  /*1150*/  FMUL R0, R0, R5 ;  /* 0x0000000500007220 */ /* 0x000fe20000400000 */
[----:B------:R-:W-:-:S04]  /*1160*/  FFMA R11, R12, R17, R11 ;  /* 0x000000110c0b7223 */ /* 0x000fc8000000000b */
[----:B------:R-:W-:-:S04]  /*1170*/  FFMA R0, R12, R0, R11 ;  /* 0x000000000c007223 */ /* 0x000fc8000000000b */
[----:B------:R-:W0:Y:S02]  /*1180*/  F2I.U32.TRUNC.NTZ R5, R0 ;  /* 0x0000000000057305 */ /* 0x000e24000020f000 */
[----:B0-----:R-:W-:Y:S01]  /*1190*/  STG.E.U8 desc[UR6][R2.64], R5 ;  /* 0x0000000502007986 */ /* 0x001fe2000c101106 */
[----:B------:R-:W-:Y:S05]  /*11a0*/  EXIT ;  /* 0x000000000000794d */ /* 0x000fea0003800000 */
        .weak           $__internal_0_$__cuda_sm3x_div_rn_noftz_f32_slowpath
        .type           $__internal_0_$__cuda_sm3x_div_rn_noftz_f32_slowpath,@function
        .size           $__internal_0_$__cuda_sm3x_div_rn_noftz_f32_slowpath,(.L_x_14 - $__internal_0_$__cuda_sm3x_div_rn_noftz_f32_slowpath)
$__internal_0_$__cuda_sm3x_div_rn_noftz_f32_slowpath:
[----:B------:R-:W-:Y:S02]  /*11b0*/  SHF.R.U32.HI R8, RZ, 0x17, R3 ;  /* 0x00000017ff087819 */ /* 0x000fe40000011603 */
[----:B------:R-:W-:Y:S02]  /*11c0*/  SHF.R.U32.HI R7, RZ, 0x17, R0 ;  /* 0x00000017ff077819 */ /* 0x000fe40000011600 */
[----:B------:R-:W-:Y:S02]  /*11d0*/  LOP3.LUT R12, R8, 0xff, RZ, 0xc0, !PT ;  /* 0x000000ff080c7812 */ /* 0x000fe400078ec0ff */
[----:B------:R-:W-:-:S03]  /*11e0*/  LOP3.LUT R10, R7, 0xff, RZ, 0xc0, !PT ;  /* 0x000000ff070a7812 */ /* 0x000fc600078ec0ff */
[----:B------:R-:W-:Y:S02]  /*11f0*/  VIADD R9, R12, 0xffffffff ;  /* 0xffffffff0c097836 */ /* 0x000fe40000000000 */
[----:B------:R-:W-:-:S03]  /*1200*/  VIADD R8, R10, 0xffffffff ;  /* 0xffffffff0a087836 */ /* 0x000fc60000000000 */
[----:B------:R-:W-:-:S04]  /*1210*/  ISETP.GT.U32.AND P0, PT, R9, 0xfd, PT ;  /* 0x000000fd0900780c */ /* 0x000fc80003f04070 */
[----:B------:R-:W-:-:S13]  /*1220*/  ISETP.GT.U32.OR P0, PT, R8, 0xfd, P0 ;  /* 0x000000fd0800780c */ /* 0x000fda0000704470 */
[----:B------:R-:W-:Y:S01]  /*1230*/  @!P0 IMAD.MOV.U32 R7, RZ, RZ, RZ ;  /* 0x000000ffff078224 */ /* 0x000fe200078e00ff */
[----:B------:R-:W-:Y:S06]  /*1240*/  @!P0 BRA `(.L_x_5) ;  /* 0x00000000005c8947 */ /* 0x000fec0003800000 */
[----:B------:R-:W-:Y:S02]  /*1250*/  FSETP.GTU.FTZ.AND P0, PT, |R0|, +INF , PT ;  /* 0x7f8000000000780b */ /* 0x000fe40003f1c200 */
[----:B------:R-:W-:-:S04]  /*1260*/  FSETP.GTU.FTZ.AND P1, PT, |R3|, +INF , PT ;  /* 0x7f8000000300780b */ /* 0x000fc80003f3c200 */
[----:B------:R-:W-:-:S13]  /*1270*/  PLOP3.LUT P0, PT, P0, P1, PT, 0xf8, 0x8f ;  /* 0x00000000008f781c */ /* 0x000fda0000703f70 */
[----:B------:R-:W-:Y:S05]  /*1280*/  @P0 BRA `(.L_x_6) ;  /* 0x0000000400440947 */ /* 0x000fea0003800000 */
[----:B------:R-:W-:-:S13]  /*1290*/  LOP3.LUT P0, RZ, R3, 0x7fffffff, R0, 0xc8, !PT ;  /* 0x7fffffff03ff7812 */ /* 0x000fda000780c800 */
[----:B------:R-:W-:Y:S05]  /*12a0*/  @!P0 BRA `(.L_x_7) ;  /* 0x0000000400348947 */ /* 0x000fea0003800000 */
[C---:B------:R-:W-:Y:S02]  /*12b0*/  FSETP.NEU.FTZ.AND P1, PT, |R0|.reuse, +INF , PT ;  /* 0x7f8000000000780b */ /* 0x040fe40003f3d200 */
[----:B------:R-:W-:Y:S02]  /*12c0*/  FSETP.NEU.FTZ.AND P2, PT, |R3|, +INF , PT ;  /* 0x7f8000000300780b */ /* 0x000fe40003f5d200 */
[----:B------:R-:W-:-:S11]  /*12d0*/  FSETP.NEU.FTZ.AND P0, PT, |R0|, +INF , PT ;  /* 0x7f8000000000780b */ /* 0x000fd60003f1d200 */
[----:B------:R-:W-:Y:S05]  /*12e0*/  @!P2 BRA !P1, `(.L_x_7) ;  /* 0x000000040024a947 */ /* 0x000fea0004800000 */
[----:B------:R-:W-:-:S04]  /*12f0*/  LOP3.LUT P1, RZ, R0, 0x7fffffff, RZ, 0xc0, !PT ;  /* 0x7fffffff00ff7812 */ /* 0x000fc8000782c0ff */
[----:B------:R-:W-:-:S13]  /*1300*/  PLOP3.LUT P1, PT, P2, P1, PT, 0x2f, 0xf2 ;  /* 0x0000000000f2781c */ /* 0x000fda0001722577 */
[----:B------:R-:W-:Y:S05]  /*1310*/  @P1 BRA `(.L_x_8) ;  /* 0x0000000400101947 */ /* 0x000fea0003800000 */
[----:B------:R-:W-:-:S04]  /*1320*/  LOP3.LUT P1, RZ, R3, 0x7fffffff, RZ, 0xc0, !PT ;  /* 0x7fffffff03ff7812 */ /* 0x000fc8000782c0ff */
[----:B------:R-:W-:-:S13]  /*1330*/  PLOP3.LUT P0, PT, P0, P1, PT, 0x2f, 0xf2 ;  /* 0x0000000000f2781c */ /* 0x000fda0000702577 */
[----:B------:R-:W-:Y:S05]  /*1340*/  @P0 BRA `(.L_x_9) ;  /* 0x0000000000f80947 */ /* 0x000fea0003800000 */
[----:B------:R-:W-:Y:S02]  /*1350*/  ISETP.GE.AND P0, PT, R8, RZ, PT ;  /* 0x000000ff0800720c */ /* 0x000fe40003f06270 */
[----:B------:R-:W-:-:S11]  /*1360*/  ISETP.GE.AND P1, PT, R9, RZ, PT ;  /* 0x000000ff0900720c */ /* 0x000fd60003f26270 */
[----:B------:R-:W-:Y:S01]  /*1370*/  @P0 MOV R7, RZ ;  /* 0x000000ff00070202 */ /* 0x000fe20000000f00 */
[----:B------:R-:W-:Y:S02]  /*1380*/  @!P0 IMAD.MOV.U32 R7, RZ, RZ, -0x40 ;  /* 0xffffffc0ff078424 */ /* 0x000fe400078e00ff */
[----:B------:R-:W-:Y:S01]  /*1390*/  @!P0 FFMA R0, R0, 1.84467440737095516160e+19, RZ ;  /* 0x5f80000000008823 */ /* 0x000fe200000000ff */
[----:B------:R-:W-:Y:S01]  /*13a0*/  @!P1 FFMA R3, R3, 1.84467440737095516160e+19, RZ ;  /* 0x5f80000003039823 */ /* 0x000fe200000000ff */
[----:B------:R-:W-:-:S07]  /*13b0*/  @!P1 VIADD R7, R7, 0x40 ;  /* 0x0000004007079836 */ /* 0x000fce0000000000 */
.L_x_5:
[----:B------:R-:W-:-:S05]  /*13c0*/  LEA R8, R12, 0xc0800000, 0x17 ;  /* 0xc08000000c087811 */ /* 0x000fca00078eb8ff */
[----:B------:R-:W-:Y:S01]  /*13d0*/  IMAD.IADD R8, R3, 0x1, -R8 ;  /* 0x0000000103087824 */ /* 0x000fe200078e0a08 */
[----:B------:R-:W-:-:S03]  /*13e0*/  IADD3 R3, PT, PT, R10, -0x7f, RZ ;  /* 0xffffff810a037810 */ /* 0x000fc60007ffe0ff */
[----:B------:R0:W1:Y:S01]  /*13f0*/  MUFU.RCP R9, R8 ;  /* 0x0000000800097308 */ /* 0x0000620000001000 */
[----:B------:R-:W-:Y:S01]  /*1400*/  FADD.FTZ R11, -R8, -RZ ;  /* 0x800000ff080b7221 */ /* 0x000fe20000010100 */
[C---:B------:R-:W-:Y:S01]  /*1410*/  IMAD R0, R3.reuse, -0x800000, R0 ;  /* 0xff80000003007824 */ /* 0x040fe200078e0200 */
[----:B0-----:R-:W-:-:S05]  /*1420*/  IADD3 R8, PT, PT, R3, 0x7f, -R12 ;  /* 0x0000007f03087810 */ /* 0x001fca0007ffe80c */
[----:B------:R-:W-:Y:S02]  /*1430*/  IMAD.IADD R8, R8, 0x1, R7 ;  /* 0x0000000108087824 */ /* 0x000fe400078e0207 */
[----:B-1----:R-:W-:-:S04]  /*1440*/  FFMA R10, R9, R11, 1 ;  /* 0x3f800000090a7423 */ /* 0x002fc8000000000b */
[----:B------:R-:W-:-:S04]  /*1450*/  FFMA R14, R9, R10, R9 ;  /* 0x0000000a090e7223 */ /* 0x000fc80000000009 */
[----:B------:R-:W-:-:S04]  /*1460*/  FFMA R9, R0, R14, RZ ;  /* 0x0000000e00097223 */ /* 0x000fc800000000ff */
[----:B------:R-:W-:-:S04]  /*1470*/  FFMA R10, R11, R9, R0 ;  /* 0x000000090b0a7223 */ /* 0x000fc80000000000 */
[----:B------:R-:W-:-:S04]  /*1480*/  FFMA R9, R14, R10, R9 ;  /* 0x0000000a0e097223 */ /* 0x000fc80000000009 */
[----:B------:R-:W-:-:S04]  /*1490*/  FFMA R10, R11, R9, R0 ;  /* 0x000000090b0a7223 */ /* 0x000fc80000000000 */
[----:B------:R-:W-:-:S05]  /*14a0*/  FFMA R0, R14, R10, R9 ;  /* 0x0000000a0e007223 */ /* 0x000fca0000000009 */
[----:B------:R-:W-:-:S04]  /*14b0*/  SHF.R.U32.HI R3, RZ, 0x17, R0 ;  /* 0x00000017ff037819 */ /* 0x000fc80000011600 */
[----:B------:R-:W-:-:S05]  /*14c0*/  LOP3.LUT R3, R3, 0xff, RZ, 0xc0, !PT ;  /* 0x000000ff03037812 */ /* 0x000fca00078ec0ff */
[----:B------:R-:W-:-:S04]  /*14d0*/  IMAD.IADD R11, R3, 0x1, R8 ;  /* 0x00000001030b7824 */ /* 0x000fc800078e0208 */
[----:B------:R-:W-:-:S05]  /*14e0*/  VIADD R3, R11, 0xffffffff ;  /* 0xffffffff0b037836 */ /* 0x000fca0000000000 */
[----:B------:R-:W-:-:S13]  /*14f0*/  ISETP.GE.U32.AND P0, PT, R3, 0xfe, PT ;  /* 0x000000fe0300780c */ /* 0x000fda0003f06070 */
[----:B------:R-:W-:Y:S05]  /*1500*/  @!P0 BRA `(.L_x_10) ;  /* 0x0000000000808947 */ /* 0x000fea0003800000 */
[----:B------:R-:W-:-:S13]  /*1510*/  ISETP.GT.AND P0, PT, R11, 0xfe, PT ;  /* 0x000000fe0b00780c */ /* 0x000fda0003f04270 */
[----:B------:R-:W-:Y:S05]  /*1520*/  @P0 BRA `(.L_x_11) ;  /* 0x00000000006c0947 */ /* 0x000fea0003800000 */
[----:B------:R-:W-:-:S13]  /*1530*/  ISETP.GE.AND P0, PT, R11, 0x1, PT ;  /* 0x000000010b00780c */ /* 0x000fda0003f06270 */
[----:B------:R-:W-:Y:S05]  /*1540*/  @P0 BRA `(.L_x_12) ;  /* 0x0000000000980947 */ /* 0x000fea0003800000 */
[----:B------:R-:W-:Y:S02]  /*1550*/  ISETP.GE.AND P0, PT, R11, -0x18, PT ;  /* 0xffffffe80b00780c */ /* 0x000fe40003f06270 */
[----:B------:R-:W-:-:S11]  /*1560*/  LOP3.LUT R0, R0, 0x80000000, RZ, 0xc0, !PT ;  /* 0x8000000000007812 */ /* 0x000fd600078ec0ff */
[----:B------:R-:W-:Y:S05]  /*1570*/  @!P0 BRA `(.L_x_12) ;  /* 0x00000000008c8947 */ /* 0x000fea0003800000 */
[CCC-:B------:R-:W-:Y:S01]  /*1580*/  FFMA.RZ R3, R14.reuse, R10.reuse, R9.reuse ;  /* 0x0000000a0e037223 */ /* 0x1c0fe2000000c009 */
[CCC-:B------:R-:W-:Y:S01]  /*1590*/  FFMA.RM R8, R14.reuse, R10.reuse, R9.reuse ;  /* 0x0000000a0e087223 */ /* 0x1c0fe20000004009 */
[C---:B------:R-:W-:Y:S02]  /*15a0*/  ISETP.NE.AND P2, PT, R11.reuse, RZ, PT ;  /* 0x000000ff0b00720c */ /* 0x040fe40003f45270 */
[----:B------:R-:W-:Y:S02]  /*15b0*/  ISETP.NE.AND P1, PT, R11, RZ, PT ;  /* 0x000000ff0b00720c */ /* 0x000fe40003f25270 */
[----:B------:R-:W-:Y:S01]  /*15c0*/  LOP3.LUT R7, R3, 0x7fffff, RZ, 0xc0, !PT ;  /* 0x007fffff03077812 */ /* 0x000fe200078ec0ff */
[----:B------:R-:W-:Y:S01]  /*15d0*/  FFMA.RP R3, R14, R10, R9 ;  /* 0x0000000a0e037223 */ /* 0x000fe20000008009 */
[----:B------:R-:W-:Y:S01]  /*15e0*/  IADD3 R10, PT, PT, R11, 0x20, RZ ;  /* 0x000000200b0a7810 */ /* 0x000fe20007ffe0ff */
[----:B------:R-:W-:Y:S01]  /*15f0*/  IMAD.MOV R9, RZ, RZ, -R11 ;  /* 0x000000ffff097224 */ /* 0x000fe200078e0a0b */
[----:B------:R-:W-:-:S02]  /*1600*/  LOP3.LUT R7, R7, 0x800000, RZ, 0xfc, !PT ;  /* 0x0080000007077812 */ /* 0x000fc400078efcff */
[----:B------:R-:W-:Y:S02]  /*1610*/  FSETP.NEU.FTZ.AND P0, PT, R3, R8, PT ;  /* 0x000000080300720b */ /* 0x000fe40003f1d000 */
[----:B------:R-:W-:Y:S02]  /*1620*/  SHF.L.U32 R10, R7, R10, RZ ;  /* 0x0000000a070a7219 */ /* 0x000fe400000006ff */
[----:B------:R-:W-:Y:S02]  /*1630*/  SEL R8, R9, RZ, P2 ;  /* 0x000000ff09087207 */ /* 0x000fe40001000000 */
[----:B------:R-:W-:Y:S02]  /*1640*/  ISETP.NE.AND P1, PT, R10, RZ, P1 ;  /* 0x000000ff0a00720c */ /* 0x000fe40000f25270 */
[----:B------:R-:W-:Y:S02]  /*1650*/  SHF.R.U32.HI R8, RZ, R8, R7 ;  /* 0x00000008ff087219 */ /* 0x000fe40000011607 */
[----:B------:R-:W-:-:S02]  /*1660*/  PLOP3.LUT P0, PT, P0, P1, PT, 0xf8, 0x8f ;  /* 0x00000000008f781c */ /* 0x000fc40000703f70 */
[----:B------:R-:W-:Y:S02]  /*1670*/  SHF.R.U32.HI R10, RZ, 0x1, R8 ;  /* 0x00000001ff0a7819 */ /* 0x000fe40000011608 */
[----:B------:R-:W-:-:S04]  /*1680*/  SEL R3, RZ, 0x1, !P0 ;  /* 0x00000001ff037807 */ /* 0x000fc80004000000 */
[----:B------:R-:W-:-:S04]  /*1690*/  LOP3.LUT R3, R3, 0x1, R10, 0xf8, !PT ;  /* 0x0000000103037812 */ /* 0x000fc800078ef80a */
[----:B------:R-:W-:-:S05]  /*16a0*/  LOP3.LUT R3, R3, R8, RZ, 0xc0, !PT ;  /* 0x0000000803037212 */ /* 0x000fca00078ec0ff */
[----:B------:R-:W-:-:S05]  /*16b0*/  IMAD.IADD R3, R10, 0x1, R3 ;  /* 0x000000010a037824 */ /* 0x000fca00078e0203 */
[----:B------:R-:W-:Y:S01]  /*16c0*/  LOP3.LUT R0, R3, R0, RZ, 0xfc, !PT ;  /* 0x0000000003007212 */ /* 0x000fe200078efcff */
[----:B------:R-:W-:Y:S06]  /*16d0*/  BRA `(.L_x_12) ;  /* 0x0000000000347947 */ /* 0x000fec0003800000 */
.L_x_11:
[----:B------:R-:W-:-:S04]  /*16e0*/  LOP3.LUT R0, R0, 0x80000000, RZ, 0xc0, !PT ;  /* 0x8000000000007812 */ /* 0x000fc800078ec0ff */
[----:B------:R-:W-:Y:S01]  /*16f0*/  LOP3.LUT R0, R0, 0x7f800000, RZ, 0xfc, !PT ;  /* 0x7f80000000007812 */ /* 0x000fe200078efcff */
[----:B------:R-:W-:Y:S06]  /*1700*/  BRA `(.L_x_12) ;  /* 0x0000000000287947 */ /* 0x000fec0003800000 */
.L_x_10:
[----:B------:R-:W-:Y:S01]  /*1710*/  LEA R0, R8, R0, 0x17 ;  /* 0x0000000008007211 */ /* 0x000fe200078eb8ff */
[----:B------:R-:W-:Y:S06]  /*1720*/  BRA `(.L_x_12) ;  /* 0x0000000000207947 */ /* 0x000fec0003800000 */
.L_x_9:
[----:B------:R-:W-:-:S04]  /*1730*/  LOP3.LUT R0, R3, 0x80000000, R0, 0x48, !PT ;  /* 0x8000000003007812 */ /* 0x000fc800078e4800 */
[----:B------:R-:W-:Y:S01]  /*1740*/  LOP3.LUT R0, R0, 0x7f800000, RZ, 0xfc, !PT ;  /* 0x7f80000000007812 */ /* 0x000fe200078efcff */
[----:B------:R-:W-:Y:S06]  /*1750*/  BRA `(.L_x_12) ;  /* 0x0000000000147947 */ /* 0x000fec0003800000 */
.L_x_8:
[----:B------:R-:W-:Y:S01]  /*1760*/  LOP3.LUT R0, R3, 0x80000000, R0, 0x48, !PT ;  /* 0x8000000003007812 */ /* 0x000fe200078e4800 */
[----:B------:R-:W-:Y:S06]  /*1770*/  BRA `(.L_x_12) ;  /* 0x00000000000c7947 */ /* 0x000fec0003800000 */
.L_x_7:
[----:B------:R-:W0:Y:S01]  /*1780*/  MUFU.RSQ R0, -QNAN ;  /* 0xffc0000000007908 */ /* 0x000e220000001400 */
[----:B------:R-:W-:Y:S05]  /*1790*/  BRA `(.L_x_12) ;  /* 0x0000000000047947 */ /* 0x000fea0003800000 */
.L_x_6:
[----:B------:R-:W-:-:S07]  /*17a0*/  FADD.FTZ R0, R0, R3 ;  /* 0x0000000300007221 */ /* 0x000fce0000010000 */
.L_x_12:
[----:B------:R-:W-:-:S04]  /*17b0*/  IMAD.MOV.U32 R7, RZ, RZ, 0x0 ;  /* 0x00000000ff077424 */ /* 0x000fc800078e00ff */
[----:B0-----:R-:W-:Y:S05]  /*17c0*/  RET.REL.NODEC R6 `(_Z22resize_bilinear_kernelPKhPhiiiii) ;  /* 0xffffffe8060c7950 */ /* 0x001fea0003c3ffff */
.L_x_13:
[----:B------:R-:W-:-:S00]  /*17d0*/  BRA `(.L_x_13) ;  /* 0xfffffffc00fc7947 */ /* 0x000fc0000383ffff */
[----:B------:R-:W-:-:S00]  /*17e0*/  NOP ;  /* 0x0000000000007918 */ /* 0x000fc00000000000 */
        /* <DEDUP_REMOVED lines=9> */
.L_x_14:


//--------------------- .nv.shared.reserved.0     --------------------------
	.section	.nv.shared.reserved.0,"aw",@nobits
	.weak		__nv_reservedSMEM_offset_0_alias
	.size		__nv_reservedSMEM_offset_0_alias, 0, 64
	.other		__nv_reservedSMEM_offset_0_alias,@"STO_CUDA_RESERVED_SHARED STV_DEFAULT"
__nv_reservedSMEM_offset_0_alias:
	.zero		0
	.zero		64


//--------------------- .nv.constant0._Z22resize_bilinear_kernelPKhPhiiiii --------------------------
	.section	.nv.constant0._Z22resize_bilinear_kernelPKhPhiiiii,"a",@progbits
	.sectionflags	@""
	.align	4
.nv.constant0._Z22resize_bilinear_kernelPKhPhiiiii:
	.zero		932


//--------------------- SYMBOLS --------------------------

	.type		.nv.reservedSmem.offset0,@object
	.size		.nv.reservedSmem.offset0,0x4
